//
// Generated by NVIDIA NVVM Compiler
//
// Compiler Build ID: CL-36424714
// Cuda compilation tools, release 13.0, V13.0.88
// Based on NVVM 20.0.0
//

.version 9.0
.target sm_100
.address_size 64

	// .globl	_Z10matrixMult6MatrixS_S_

.visible .entry _Z10matrixMult6MatrixS_S_(
	.param .align 8 .b8 _Z10matrixMult6MatrixS_S__param_0[16],
	.param .align 8 .b8 _Z10matrixMult6MatrixS_S__param_1[16],
	.param .align 8 .b8 _Z10matrixMult6MatrixS_S__param_2[16]
)
{
	.reg .pred 	%p<14>;
	.reg .b32 	%r<43>;
	.reg .b32 	%f<56>;
	.reg .b64 	%rd<53>;

	ld.param.u64 	%rd7, [_Z10matrixMult6MatrixS_S__param_2+8];
	ld.param.u32 	%r2, [_Z10matrixMult6MatrixS_S__param_1];
	ld.param.v2.u32 	{%r1, %r22}, [_Z10matrixMult6MatrixS_S__param_0];
	ld.param.u64 	%rd8, [_Z10matrixMult6MatrixS_S__param_1+8];
	ld.param.u64 	%rd9, [_Z10matrixMult6MatrixS_S__param_0+8];
	ld.param.v2.u32 	{%r20, %r21}, [_Z10matrixMult6MatrixS_S__param_2];
	cvta.to.global.u64 	%rd1, %rd9;
	cvta.to.global.u64 	%rd2, %rd8;
	mov.u32 	%r23, %ctaid.y;
	mov.u32 	%r24, %ntid.y;
	mov.u32 	%r25, %tid.y;
	mad.lo.s32 	%r3, %r23, %r24, %r25;
	mov.u32 	%r26, %ctaid.x;
	mov.u32 	%r27, %ntid.x;
	mov.u32 	%r28, %tid.x;
	mad.lo.s32 	%r4, %r26, %r27, %r28;
	setp.ge.s32 	%p1, %r3, %r1;
	setp.ge.s32 	%p2, %r4, %r22;
	or.pred  	%p3, %p1, %p2;
	setp.lt.s32 	%p4, %r1, 1;
	or.pred  	%p5, %p3, %p4;
	@%p5 bra 	$L__BB0_12;
	cvta.to.global.u64 	%rd10, %rd7;
	mul.lo.s32 	%r5, %r1, %r3;
	mad.lo.s32 	%r30, %r20, %r3, %r4;
	mul.wide.s32 	%rd11, %r30, 4;
	add.s64 	%rd3, %rd10, %rd11;
	and.b32  	%r6, %r1, 7;
	setp.lt.u32 	%p6, %r1, 8;
	mov.f32 	%f53, 0f00000000;
	mov.b32 	%r41, 0;
	@%p6 bra 	$L__BB0_4;
	and.b32  	%r41, %r1, 2147483640;
	neg.s32 	%r39, %r41;
	shl.b32 	%r9, %r2, 3;
	mul.wide.u32 	%rd12, %r5, 4;
	add.s64 	%rd13, %rd12, %rd1;
	add.s64 	%rd52, %rd13, 16;
	mov.f32 	%f53, 0f00000000;
	mul.wide.s32 	%rd16, %r2, 4;
	mov.u32 	%r38, %r4;
$L__BB0_3:
	.pragma "nounroll";
	ld.global.f32 	%f10, [%rd52+-16];
	mul.wide.s32 	%rd14, %r38, 4;
	add.s64 	%rd15, %rd2, %rd14;
	ld.global.f32 	%f11, [%rd15];
	fma.rn.f32 	%f12, %f10, %f11, %f53;
	st.global.f32 	[%rd3], %f12;
	ld.global.f32 	%f13, [%rd52+-12];
	add.s64 	%rd17, %rd15, %rd16;
	ld.global.f32 	%f14, [%rd17];
	fma.rn.f32 	%f15, %f13, %f14, %f12;
	st.global.f32 	[%rd3], %f15;
	ld.global.f32 	%f16, [%rd52+-8];
	add.s64 	%rd18, %rd17, %rd16;
	ld.global.f32 	%f17, [%rd18];
	fma.rn.f32 	%f18, %f16, %f17, %f15;
	st.global.f32 	[%rd3], %f18;
	ld.global.f32 	%f19, [%rd52+-4];
	add.s64 	%rd19, %rd18, %rd16;
	ld.global.f32 	%f20, [%rd19];
	fma.rn.f32 	%f21, %f19, %f20, %f18;
	st.global.f32 	[%rd3], %f21;
	ld.global.f32 	%f22, [%rd52];
	add.s64 	%rd20, %rd19, %rd16;
	ld.global.f32 	%f23, [%rd20];
	fma.rn.f32 	%f24, %f22, %f23, %f21;
	st.global.f32 	[%rd3], %f24;
	ld.global.f32 	%f25, [%rd52+4];
	add.s64 	%rd21, %rd20, %rd16;
	ld.global.f32 	%f26, [%rd21];
	fma.rn.f32 	%f27, %f25, %f26, %f24;
	st.global.f32 	[%rd3], %f27;
	ld.global.f32 	%f28, [%rd52+8];
	add.s64 	%rd22, %rd21, %rd16;
	ld.global.f32 	%f29, [%rd22];
	fma.rn.f32 	%f30, %f28, %f29, %f27;
	st.global.f32 	[%rd3], %f30;
	ld.global.f32 	%f31, [%rd52+12];
	add.s64 	%rd23, %rd22, %rd16;
	ld.global.f32 	%f32, [%rd23];
	fma.rn.f32 	%f53, %f31, %f32, %f30;
	st.global.f32 	[%rd3], %f53;
	add.s32 	%r39, %r39, 8;
	add.s32 	%r38, %r38, %r9;
	add.s64 	%rd52, %rd52, 32;
	setp.ne.s32 	%p7, %r39, 0;
	@%p7 bra 	$L__BB0_3;
$L__BB0_4:
	setp.eq.s32 	%p8, %r6, 0;
	@%p8 bra 	$L__BB0_12;
	and.b32  	%r15, %r1, 3;
	setp.lt.u32 	%p9, %r6, 4;
	@%p9 bra 	$L__BB0_7;
	add.s32 	%r31, %r41, %r5;
	mul.wide.u32 	%rd24, %r31, 4;
	add.s64 	%rd25, %rd1, %rd24;
	ld.global.f32 	%f33, [%rd25];
	mad.lo.s32 	%r32, %r41, %r2, %r4;
	mul.wide.s32 	%rd26, %r32, 4;
	add.s64 	%rd27, %rd2, %rd26;
	ld.global.f32 	%f34, [%rd27];
	fma.rn.f32 	%f35, %f33, %f34, %f53;
	st.global.f32 	[%rd3], %f35;
	cvt.u64.u32 	%rd28, %r5;
	cvt.u64.u32 	%rd29, %r41;
	add.s64 	%rd30, %rd29, %rd28;
	shl.b64 	%rd31, %rd30, 2;
	add.s64 	%rd32, %rd1, %rd31;
	ld.global.f32 	%f36, [%rd32+4];
	mul.wide.s32 	%rd33, %r2, 4;
	add.s64 	%rd34, %rd27, %rd33;
	ld.global.f32 	%f37, [%rd34];
	fma.rn.f32 	%f38, %f36, %f37, %f35;
	st.global.f32 	[%rd3], %f38;
	ld.global.f32 	%f39, [%rd32+8];
	add.s64 	%rd35, %rd34, %rd33;
	ld.global.f32 	%f40, [%rd35];
	fma.rn.f32 	%f41, %f39, %f40, %f38;
	st.global.f32 	[%rd3], %f41;
	ld.global.f32 	%f42, [%rd32+12];
	add.s64 	%rd36, %rd35, %rd33;
	ld.global.f32 	%f43, [%rd36];
	fma.rn.f32 	%f53, %f42, %f43, %f41;
	st.global.f32 	[%rd3], %f53;
	add.s32 	%r41, %r41, 4;
$L__BB0_7:
	setp.eq.s32 	%p10, %r15, 0;
	@%p10 bra 	$L__BB0_12;
	setp.eq.s32 	%p11, %r15, 1;
	@%p11 bra 	$L__BB0_10;
	add.s32 	%r33, %r41, %r5;
	mul.wide.u32 	%rd37, %r33, 4;
	add.s64 	%rd38, %rd1, %rd37;
	ld.global.f32 	%f44, [%rd38];
	mad.lo.s32 	%r34, %r41, %r2, %r4;
	mul.wide.s32 	%rd39, %r34, 4;
	add.s64 	%rd40, %rd2, %rd39;
	ld.global.f32 	%f45, [%rd40];
	fma.rn.f32 	%f46, %f44, %f45, %f53;
	st.global.f32 	[%rd3], %f46;
	cvt.u64.u32 	%rd41, %r5;
	cvt.u64.u32 	%rd42, %r41;
	add.s64 	%rd43, %rd42, %rd41;
	shl.b64 	%rd44, %rd43, 2;
	add.s64 	%rd45, %rd1, %rd44;
	ld.global.f32 	%f47, [%rd45+4];
	mul.wide.s32 	%rd46, %r2, 4;
	add.s64 	%rd47, %rd40, %rd46;
	ld.global.f32 	%f48, [%rd47];
	fma.rn.f32 	%f53, %f47, %f48, %f46;
	st.global.f32 	[%rd3], %f53;
	add.s32 	%r41, %r41, 2;
$L__BB0_10:
	and.b32  	%r35, %r1, 1;
	setp.eq.b32 	%p12, %r35, 1;
	not.pred 	%p13, %p12;
	@%p13 bra 	$L__BB0_12;
	add.s32 	%r36, %r41, %r5;
	mul.wide.u32 	%rd48, %r36, 4;
	add.s64 	%rd49, %rd1, %rd48;
	ld.global.f32 	%f49, [%rd49];
	mad.lo.s32 	%r37, %r41, %r2, %r4;
	mul.wide.s32 	%rd50, %r37, 4;
	add.s64 	%rd51, %rd2, %rd50;
	ld.global.f32 	%f50, [%rd51];
	fma.rn.f32 	%f51, %f49, %f50, %f53;
	st.global.f32 	[%rd3], %f51;
$L__BB0_12:
	ret;

}


// ===== COMPILED SASS (sm_100) =====

	.target	sm_100

	.elftype	@"ET_EXEC"


//--------------------- .note.nv.tkinfo           --------------------------
	.section	.note.nv.tkinfo,"",@"SHT_NOTE"
	.sectionflags	@"SHF_NOTE_NV_TKINFO"
	.tkinfo
        /*0018*/ 	.word	0x00000002
        /*0030*/ 	.string	""
        /*0030*/ 	.string	"ptxas"
        /*0030*/ 	.string	"Cuda compilation tools, release 13.0, V13.0.88"
        /*0030*/ 	.string	"Build cuda_13.0.r13.0/compiler.36424714_0"
        /*0030*/ 	.string	"-arch sm_100 -m 64 "



//--------------------- .note.nv.cuinfo           --------------------------
	.section	.note.nv.cuinfo,"",@"SHT_NOTE"
	.sectionflags	@"SHF_NOTE_NV_CUINFO"
        /*0018*/ 	.short	0x0002
        /*001a*/ 	.short	0x0064
        /*001c*/ 	.short	0x0082
	.zero		2


//--------------------- .nv.info                  --------------------------
	.section	.nv.info,"",@"SHT_CUDA_INFO"
	.align	4


	//----- nvinfo : EIATTR_REGCOUNT
	.align		4
        /*0000*/ 	.byte	0x04, 0x2f
        /*0002*/ 	.short	(.L_1 - .L_0)
	.align		4
.L_0:
        /*0004*/ 	.word	index@(_Z10matrixMult6MatrixS_S_)
        /*0008*/ 	.word	0x0000001c


	//----- nvinfo : EIATTR_FRAME_SIZE
	.align		4
.L_1:
        /*000c*/ 	.byte	0x04, 0x11
        /*000e*/ 	.short	(.L_3 - .L_2)
	.align		4
.L_2:
        /*0010*/ 	.word	index@(_Z10matrixMult6MatrixS_S_)
        /*0014*/ 	.word	0x00000000


	//----- nvinfo : EIATTR_MIN_STACK_SIZE
	.align		4
.L_3:
        /*0018*/ 	.byte	0x04, 0x12
        /*001a*/ 	.short	(.L_5 - .L_4)
	.align		4
.L_4:
        /*001c*/ 	.word	index@(_Z10matrixMult6MatrixS_S_)
        /*0020*/ 	.word	0x00000000
.L_5:


//--------------------- .nv.compat                --------------------------
	.section	.nv.compat,"",@"SHT_CUDA_COMPAT_INFO"
	.align	4
        /*0000*/ 	.byte	0x02, 0x09, 0x00, 0x00, 0x02, 0x02, 0x01, 0x00, 0x02, 0x05, 0x05, 0x00, 0x03, 0x07, 0x01, 0x01
        /*0010*/ 	.byte	0x02, 0x03, 0x00, 0x00, 0x02, 0x06, 0x01, 0x00, 0x04, 0x0b, 0x08, 0x00, 0x09, 0x00, 0x00, 0x00
        /*0020*/ 	.byte	0x00, 0x00, 0x00, 0x00


//--------------------- .nv.info._Z10matrixMult6MatrixS_S_ --------------------------
	.section	.nv.info._Z10matrixMult6MatrixS_S_,"",@"SHT_CUDA_INFO"
	.sectionflags	@""
	.align	4


	//----- nvinfo : EIATTR_CUDA_API_VERSION
	.align		4
        /*0000*/ 	.byte	0x04, 0x37
        /*0002*/ 	.short	(.L_7 - .L_6)
.L_6:
        /*0004*/ 	.word	0x00000082


	//----- nvinfo : EIATTR_KPARAM_INFO
	.align		4
.L_7:
        /*0008*/ 	.byte	0x04, 0x17
        /*000a*/ 	.short	(.L_9 - .L_8)
.L_8:
        /*000c*/ 	.word	0x00000000
        /*0010*/ 	.short	0x0002
        /*0012*/ 	.short	0x0020
        /*0014*/ 	.byte	0x00, 0xf0, 0x41, 0x00


	//----- nvinfo : EIATTR_KPARAM_INFO
	.align		4
.L_9:
        /*0018*/ 	.byte	0x04, 0x17
        /*001a*/ 	.short	(.L_11 - .L_10)
.L_10:
        /*001c*/ 	.word	0x00000000
        /*0020*/ 	.short	0x0001
        /*0022*/ 	.short	0x0010
        /*0024*/ 	.byte	0x00, 0xf0, 0x41, 0x00


	//----- nvinfo : EIATTR_KPARAM_INFO
	.align		4
.L_11:
        /*0028*/ 	.byte	0x04, 0x17
        /*002a*/ 	.short	(.L_13 - .L_12)
.L_12:
        /*002c*/ 	.word	0x00000000
        /*0030*/ 	.short	0x0000
        /*0032*/ 	.short	0x0000
        /*0034*/ 	.byte	0x00, 0xf0, 0x41, 0x00


	//----- nvinfo : EIATTR_SPARSE_MMA_MASK
	.align		4
.L_13:
        /*0038*/ 	.byte	0x03, 0x50
        /*003a*/ 	.short	0x0000


	//----- nvinfo : EIATTR_MAXREG_COUNT
	.align		4
        /*003c*/ 	.byte	0x03, 0x1b
        /*003e*/ 	.short	0x00ff


	//----- nvinfo : EIATTR_MERCURY_ISA_VERSION
	.align		4
        /*0040*/ 	.byte	0x03, 0x5f
        /*0042*/ 	.short	0x0101


	//----- nvinfo : EIATTR_VRC_CTA_INIT_COUNT
	.align		4
        /*0044*/ 	.byte	0x02, 0x4a
	.zero		1
	.zero		1


	//----- nvinfo : EIATTR_EXIT_INSTR_OFFSETS
	.align		4
        /*0048*/ 	.byte	0x04, 0x1c
        /*004a*/ 	.short	(.L_15 - .L_14)


	//   ....[0]....
.L_14:
        /*004c*/ 	.word	0x000000d0


	//   ....[1]....
        /*0050*/ 	.word	0x00000530


	//   ....[2]....
        /*0054*/ 	.word	0x00000780


	//   ....[3]....
        /*0058*/ 	.word	0x00000930


	//   ....[4]....
        /*005c*/ 	.word	0x000009f0


	//----- nvinfo : EIATTR_CBANK_PARAM_SIZE
	.align		4
.L_15:
        /*0060*/ 	.byte	0x03, 0x19
        /*0062*/ 	.short	0x0030


	//----- nvinfo : EIATTR_PARAM_CBANK
	.align		4
        /*0064*/ 	.byte	0x04, 0x0a
        /*0066*/ 	.short	(.L_17 - .L_16)
	.align		4
.L_16:
        /*0068*/ 	.word	index@(.nv.constant0._Z10matrixMult6MatrixS_S_)
        /*006c*/ 	.short	0x0380
        /*006e*/ 	.short	0x0030


	//----- nvinfo : EIATTR_SW_WAR
	.align		4
.L_17:
        /*0070*/ 	.byte	0x04, 0x36
        /*0072*/ 	.short	(.L_19 - .L_18)
.L_18:
        /*0074*/ 	.word	0x00000008
.L_19:


//--------------------- .nv.callgraph             --------------------------
	.section	.nv.callgraph,"",@"SHT_CUDA_CALLGRAPH"
	.align	4
	.sectionentsize	8
	.align		4
        /*0000*/ 	.word	0x00000000
	.align		4
        /*0004*/ 	.word	0xffffffff
	.align		4
        /*0008*/ 	.word	0x00000000
	.align		4
        /*000c*/ 	.word	0xfffffffe
	.align		4
        /*0010*/ 	.word	0x00000000
	.align		4
        /*0014*/ 	.word	0xfffffffd
	.align		4
        /*0018*/ 	.word	0x00000000
	.align		4
        /*001c*/ 	.word	0xfffffffc


//--------------------- .text._Z10matrixMult6MatrixS_S_ --------------------------
	.section	.text._Z10matrixMult6MatrixS_S_,"ax",@progbits
	.align	128
        .global         _Z10matrixMult6MatrixS_S_
        .type           _Z10matrixMult6MatrixS_S_,@function
        .size           _Z10matrixMult6MatrixS_S_,(.L_x_5 - _Z10matrixMult6MatrixS_S_)
        .other          _Z10matrixMult6MatrixS_S_,@"STO_CUDA_ENTRY STV_DEFAULT"
_Z10matrixMult6MatrixS_S_:
.text._Z10matrixMult6MatrixS_S_:
[----:B------:R-:W-:Y:S01]  /*0000*/  LDC R1, c[0x0][0x37c] ;  /* 0x0000df00ff017b82 */ /* 0x000fe20000000800 */
[----:B------:R-:W0:Y:S07]  /*0010*/  S2R R5, SR_TID.X ;  /* 0x0000000000057919 */ /* 0x000e2e0000002100 */
[----:B------:R-:W1:Y:S01]  /*0020*/  LDC R7, c[0x0][0x364] ;  /* 0x0000d900ff077b82 */ /* 0x000e620000000800 */
[----:B------:R-:W1:Y:S07]  /*0030*/  S2R R4, SR_TID.Y ;  /* 0x0000000000047919 */ /* 0x000e6e0000002200 */
[----:B------:R-:W0:Y:S08]  /*0040*/  S2UR UR5, SR_CTAID.X ;  /* 0x00000000000579c3 */ /* 0x000e300000002500 */
[----:B------:R-:W0:Y:S08]  /*0050*/  LDC R0, c[0x0][0x360] ;  /* 0x0000d800ff007b82 */ /* 0x000e300000000800 */
[----:B------:R-:W1:Y:S08]  /*0060*/  S2UR UR4, SR_CTAID.Y ;  /* 0x00000000000479c3 */ /* 0x000e700000002600 */
[----:B------:R-:W2:Y:S01]  /*0070*/  LDC.64 R2, c[0x0][0x380] ;  /* 0x0000e000ff027b82 */ /* 0x000ea20000000a00 */
[----:B0-----:R-:W-:-:S02]  /*0080*/  IMAD R0, R0, UR5, R5 ;  /* 0x0000000500007c24 */ /* 0x001fc4000f8e0205 */
[----:B-1----:R-:W-:-:S03]  /*0090*/  IMAD R7, R7, UR4, R4 ;  /* 0x0000000407077c24 */ /* 0x002fc6000f8e0204 */
[----:B--2---:R-:W-:-:S04]  /*00a0*/  ISETP.GE.AND P0, PT, R0, R3, PT ;  /* 0x000000030000720c */ /* 0x004fc80003f06270 */
[----:B------:R-:W-:-:S04]  /*00b0*/  ISETP.GE.OR P0, PT, R7, R2, P0 ;  /* 0x000000020700720c */ /* 0x000fc80000706670 */
[----:B------:R-:W-:-:S13]  /*00c0*/  ISETP.LT.OR P0, PT, R2, 0x1, P0 ;  /* 0x000000010200780c */ /* 0x000fda0000701670 */
[----:B------:R-:W-:Y:S05]  /*00d0*/  @P0 EXIT ;  /* 0x000000000000094d */ /* 0x000fea0003800000 */
[----:B------:R-:W0:Y:S01]  /*00e0*/  LDC.64 R4, c[0x0][0x3a8] ;  /* 0x0000ea00ff047b82 */ /* 0x000e220000000a00 */
[----:B------:R-:W1:Y:S01]  /*00f0*/  LDCU UR4, c[0x0][0x3a0] ;  /* 0x00007400ff0477ac */ /* 0x000e620008000800 */
[C---:B------:R-:W-:Y:S02]  /*0100*/  ISETP.GE.U32.AND P1, PT, R2.reuse, 0x8, PT ;  /* 0x000000080200780c */ /* 0x040fe40003f26070 */
[----:B------:R-:W-:Y:S02]  /*0110*/  CS2R R8, SRZ ;  /* 0x0000000000087805 */ /* 0x000fe4000001ff00 */
[----:B------:R-:W-:-:S04]  /*0120*/  LOP3.LUT R13, R2, 0x7, RZ, 0xc0, !PT ;  /* 0x00000007020d7812 */ /* 0x000fc800078ec0ff */
[----:B------:R-:W-:Y:S01]  /*0130*/  ISETP.NE.AND P0, PT, R13, RZ, PT ;  /* 0x000000ff0d00720c */ /* 0x000fe20003f05270 */
[----:B-1----:R-:W-:Y:S01]  /*0140*/  IMAD R3, R7, UR4, R0 ;  /* 0x0000000407037c24 */ /* 0x002fe2000f8e0200 */
[----:B------:R-:W1:Y:S03]  /*0150*/  LDCU.64 UR4, c[0x0][0x358] ;  /* 0x00006b00ff0477ac */ /* 0x000e660008000a00 */
[----:B0-----:R-:W-:-:S04]  /*0160*/  IMAD.WIDE R4, R3, 0x4, R4 ;  /* 0x0000000403047825 */ /* 0x001fc800078e0204 */
[----:B------:R-:W-:Y:S01]  /*0170*/  IMAD R3, R7, R2, RZ ;  /* 0x0000000207037224 */ /* 0x000fe200078e02ff */
[----:B-1----:R-:W-:Y:S06]  /*0180*/  @!P1 BRA `(.L_x_0) ;  /* 0x0000000000e89947 */ /* 0x002fec0003800000 */
[----:B------:R-:W0:Y:S01]  /*0190*/  LDC.64 R6, c[0x0][0x388] ;  /* 0x0000e200ff067b82 */ /* 0x000e220000000a00 */
[----:B------:R-:W-:Y:S01]  /*01a0*/  LOP3.LUT R8, R2, 0x7ffffff8, RZ, 0xc0, !PT ;  /* 0x7ffffff802087812 */ /* 0x000fe200078ec0ff */
[----:B------:R-:W-:Y:S01]  /*01b0*/  HFMA2 R9, -RZ, RZ, 0, 0 ;  /* 0x00000000ff097431 */ /* 0x000fe200000001ff */
[----:B------:R-:W-:Y:S02]  /*01c0*/  MOV R11, R0 ;  /* 0x00000000000b7202 */ /* 0x000fe40000000f00 */
[----:B------:R-:W-:Y:S01]  /*01d0*/  IADD3 R10, PT, PT, -R8, RZ, RZ ;  /* 0x000000ff080a7210 */ /* 0x000fe20007ffe1ff */
[----:B0-----:R-:W-:-:S03]  /*01e0*/  IMAD.WIDE.U32 R6, R3, 0x4, R6 ;  /* 0x0000000403067825 */ /* 0x001fc600078e0006 */
[----:B------:R-:W-:-:S04]  /*01f0*/  IADD3 R18, P1, PT, R6, 0x10, RZ ;  /* 0x0000001006127810 */ /* 0x000fc80007f3e0ff */
[----:B------:R-:W-:-:S09]  /*0200*/  IADD3.X R19, PT, PT, RZ, R7, RZ, P1, !PT ;  /* 0x00000007ff137210 */ /* 0x000fd20000ffe4ff */
.L_x_1:
[----:B------:R-:W0:Y:S01]  /*0210*/  LDC.64 R14, c[0x0][0x398] ;  /* 0x0000e600ff0e7b82 */ /* 0x000e220000000a00 */
[----:B------:R-:W-:Y:S02]  /*0220*/  MOV R6, R18 ;  /* 0x0000001200067202 */ /* 0x000fe40000000f00 */
[----:B------:R-:W-:-:S05]  /*0230*/  MOV R7, R19 ;  /* 0x0000001300077202 */ /* 0x000fca0000000f00 */
[----:B------:R-:W2:Y:S01]  /*0240*/  LDG.E R16, desc[UR4][R6.64+-0x10] ;  /* 0xfffff00406107981 */ /* 0x000ea2000c1e1900 */
[----:B-1----:R-:W1:Y:S01]  /*0250*/  LDC R12, c[0x0][0x390] ;  /* 0x0000e400ff0c7b82 */ /* 0x002e620000000800 */
[----:B0-----:R-:W-:-:S05]  /*0260*/  IMAD.WIDE R14, R11, 0x4, R14 ;  /* 0x000000040b0e7825 */ /* 0x001fca00078e020e */
[----:B------:R-:W2:Y:S02]  /*0270*/  LDG.E R17, desc[UR4][R14.64] ;  /* 0x000000040e117981 */ /* 0x000ea4000c1e1900 */
[----:B--2---:R-:W-:Y:S01]  /*0280*/  FFMA R9, R16, R17, R9 ;  /* 0x0000001110097223 */ /* 0x004fe20000000009 */
[----:B-1----:R-:W-:-:S04]  /*0290*/  IMAD.WIDE R16, R12, 0x4, R14 ;  /* 0x000000040c107825 */ /* 0x002fc800078e020e */
[----:B------:R0:W-:Y:S04]  /*02a0*/  STG.E desc[UR4][R4.64], R9 ;  /* 0x0000000904007986 */ /* 0x0001e8000c101904 */
[----:B------:R-:W2:Y:S04]  /*02b0*/  LDG.E R18, desc[UR4][R6.64+-0xc] ;  /* 0xfffff40406127981 */ /* 0x000ea8000c1e1900 */
[----:B------:R-:W2:Y:S02]  /*02c0*/  LDG.E R19, desc[UR4][R16.64] ;  /* 0x0000000410137981 */ /* 0x000ea4000c1e1900 */
[----:B--2---:R-:W-:Y:S01]  /*02d0*/  FFMA R21, R18, R19, R9 ;  /* 0x0000001312157223 */ /* 0x004fe20000000009 */
[----:B------:R-:W-:-:S04]  /*02e0*/  IMAD.WIDE R18, R12, 0x4, R16 ;  /* 0x000000040c127825 */ /* 0x000fc800078e0210 */
[----:B------:R1:W-:Y:S04]  /*02f0*/  STG.E desc[UR4][R4.64], R21 ;  /* 0x0000001504007986 */ /* 0x0003e8000c101904 */
[----:B------:R-:W2:Y:S04]  /*0300*/  LDG.E R20, desc[UR4][R6.64+-0x8] ;  /* 0xfffff80406147981 */ /* 0x000ea8000c1e1900 */
[----:B------:R-:W2:Y:S02]  /*0310*/  LDG.E R14, desc[UR4][R18.64] ;  /* 0x00000004120e7981 */ /* 0x000ea4000c1e1900 */
[----:B--2---:R-:W-:Y:S01]  /*0320*/  FFMA R23, R20, R14, R21 ;  /* 0x0000000e14177223 */ /* 0x004fe20000000015 */
[----:B------:R-:W-:-:S04]  /*0330*/  IMAD.WIDE R14, R12, 0x4, R18 ;  /* 0x000000040c0e7825 */ /* 0x000fc800078e0212 */
[----:B------:R2:W-:Y:S04]  /*0340*/  STG.E desc[UR4][R4.64], R23 ;  /* 0x0000001704007986 */ /* 0x0005e8000c101904 */
[----:B------:R-:W3:Y:S04]  /*0350*/  LDG.E R20, desc[UR4][R6.64+-0x4] ;  /* 0xfffffc0406147981 */ /* 0x000ee8000c1e1900 */
[----:B0-----:R-:W3:Y:S01]  /*0360*/  LDG.E R9, desc[UR4][R14.64] ;  /* 0x000000040e097981 */ /* 0x001ee2000c1e1900 */
[----:B------:R-:W-:-:S04]  /*0370*/  IMAD.WIDE R16, R12, 0x4, R14 ;  /* 0x000000040c107825 */ /* 0x000fc800078e020e */
[----:B---3--:R-:W-:-:S05]  /*0380*/  FFMA R9, R20, R9, R23 ;  /* 0x0000000914097223 */ /* 0x008fca0000000017 */
[----:B------:R0:W-:Y:S04]  /*0390*/  STG.E desc[UR4][R4.64], R9 ;  /* 0x0000000904007986 */ /* 0x0001e8000c101904 */
[----:B------:R-:W3:Y:S04]  /*03a0*/  LDG.E R20, desc[UR4][R6.64] ;  /* 0x0000000406147981 */ /* 0x000ee8000c1e1900 */
[----:B-1----:R-:W3:Y:S01]  /*03b0*/  LDG.E R21, desc[UR4][R16.64] ;  /* 0x0000000410157981 */ /* 0x002ee2000c1e1900 */
[----:B------:R-:W-:-:S04]  /*03c0*/  IMAD.WIDE R18, R12, 0x4, R16 ;  /* 0x000000040c127825 */ /* 0x000fc800078e0210 */
[----:B---3--:R-:W-:-:S05]  /*03d0*/  FFMA R21, R20, R21, R9 ;  /* 0x0000001514157223 */ /* 0x008fca0000000009 */
[----:B------:R1:W-:Y:S04]  /*03e0*/  STG.E desc[UR4][R4.64], R21 ;  /* 0x0000001504007986 */ /* 0x0003e8000c101904 */
[----:B------:R-:W2:Y:S04]  /*03f0*/  LDG.E R20, desc[UR4][R6.64+0x4] ;  /* 0x0000040406147981 */ /* 0x000ea8000c1e1900 */
[----:B------:R-:W2:Y:S01]  /*0400*/  LDG.E R22, desc[UR4][R18.64] ;  /* 0x0000000412167981 */ /* 0x000ea2000c1e1900 */
[----:B------:R-:W-:-:S04]  /*0410*/  IMAD.WIDE R14, R12, 0x4, R18 ;  /* 0x000000040c0e7825 */ /* 0x000fc800078e0212 */
[----:B--2---:R-:W-:-:S05]  /*0420*/  FFMA R23, R20, R22, R21 ;  /* 0x0000001614177223 */ /* 0x004fca0000000015 */
[----:B------:R1:W-:Y:S04]  /*0430*/  STG.E desc[UR4][R4.64], R23 ;  /* 0x0000001704007986 */ /* 0x0003e8000c101904 */
[----:B0-----:R-:W2:Y:S04]  /*0440*/  LDG.E R9, desc[UR4][R14.64] ;  /* 0x000000040e097981 */ /* 0x001ea8000c1e1900 */
[----:B------:R-:W2:Y:S01]  /*0450*/  LDG.E R20, desc[UR4][R6.64+0x8] ;  /* 0x0000080406147981 */ /* 0x000ea2000c1e1900 */
[----:B------:R-:W-:Y:S01]  /*0460*/  IMAD.WIDE R16, R12, 0x4, R14 ;  /* 0x000000040c107825 */ /* 0x000fe200078e020e */
[----:B------:R-:W-:-:S03]  /*0470*/  IADD3 R10, PT, PT, R10, 0x8, RZ ;  /* 0x000000080a0a7810 */ /* 0x000fc60007ffe0ff */
[----:B--2---:R-:W-:-:S05]  /*0480*/  FFMA R25, R20, R9, R23 ;  /* 0x0000000914197223 */ /* 0x004fca0000000017 */
[----:B------:R1:W-:Y:S04]  /*0490*/  STG.E desc[UR4][R4.64], R25 ;  /* 0x0000001904007986 */ /* 0x0003e8000c101904 */
[----:B------:R-:W2:Y:S04]  /*04a0*/  LDG.E R16, desc[UR4][R16.64] ;  /* 0x0000000410107981 */ /* 0x000ea8000c1e1900 */
[----:B------:R-:W2:Y:S01]  /*04b0*/  LDG.E R20, desc[UR4][R6.64+0xc] ;  /* 0x00000c0406147981 */ /* 0x000ea2000c1e1900 */
[----:B------:R-:W-:Y:S02]  /*04c0*/  ISETP.NE.AND P1, PT, R10, RZ, PT ;  /* 0x000000ff0a00720c */ /* 0x000fe40003f25270 */
[----:B------:R-:W-:-:S02]  /*04d0*/  IADD3 R18, P2, PT, R6, 0x20, RZ ;  /* 0x0000002006127810 */ /* 0x000fc40007f5e0ff */
[----:B------:R-:W-:Y:S02]  /*04e0*/  LEA R11, R12, R11, 0x3 ;  /* 0x0000000b0c0b7211 */ /* 0x000fe400078e18ff */
[----:B------:R-:W-:Y:S01]  /*04f0*/  IADD3.X R19, PT, PT, RZ, R7, RZ, P2, !PT ;  /* 0x00000007ff137210 */ /* 0x000fe200017fe4ff */
[----:B--2---:R-:W-:-:S05]  /*0500*/  FFMA R9, R20, R16, R25 ;  /* 0x0000001014097223 */ /* 0x004fca0000000019 */
[----:B------:R1:W-:Y:S01]  /*0510*/  STG.E desc[UR4][R4.64], R9 ;  /* 0x0000000904007986 */ /* 0x0003e2000c101904 */
[----:B------:R-:W-:Y:S05]  /*0520*/  @P1 BRA `(.L_x_1) ;  /* 0xfffffffc00381947 */ /* 0x000fea000383ffff */
.L_x_0:
[----:B------:R-:W-:Y:S05]  /*0530*/  @!P0 EXIT ;  /* 0x000000000000894d */ /* 0x000fea0003800000 */
[----:B------:R-:W-:Y:S02]  /*0540*/  ISETP.GE.U32.AND P1, PT, R13, 0x4, PT ;  /* 0x000000040d00780c */ /* 0x000fe40003f26070 */
[----:B------:R-:W-:-:S04]  /*0550*/  LOP3.LUT R18, R2, 0x3, RZ, 0xc0, !PT ;  /* 0x0000000302127812 */ /* 0x000fc800078ec0ff */
[----:B------:R-:W-:-:S07]  /*0560*/  ISETP.NE.AND P0, PT, R18, RZ, PT ;  /* 0x000000ff1200720c */ /* 0x000fce0003f05270 */
[----:B------:R-:W-:Y:S06]  /*0570*/  @!P1 BRA `(.L_x_2) ;  /* 0x0000000000809947 */ /* 0x000fec0003800000 */
[----:B------:R-:W0:Y:S01]  /*0580*/  LDC R11, c[0x0][0x390] ;  /* 0x0000e400ff0b7b82 */ /* 0x000e220000000800 */
[----:B------:R-:W-:Y:S01]  /*0590*/  IADD3 R7, PT, PT, R3, R8, RZ ;  /* 0x0000000803077210 */ /* 0x000fe20007ffe0ff */
[----:B------:R-:W2:Y:S06]  /*05a0*/  LDCU.64 UR6, c[0x0][0x388] ;  /* 0x00007100ff0677ac */ /* 0x000eac0008000a00 */
[----:B------:R-:W3:Y:S08]  /*05b0*/  LDC.64 R14, c[0x0][0x388] ;  /* 0x0000e200ff0e7b82 */ /* 0x000ef00000000a00 */
[----:B------:R-:W4:Y:S01]  /*05c0*/  LDC.64 R12, c[0x0][0x398] ;  /* 0x0000e600ff0c7b82 */ /* 0x000f220000000a00 */
[----:B0-----:R-:W-:-:S02]  /*05d0*/  IMAD R17, R8, R11, R0 ;  /* 0x0000000b08117224 */ /* 0x001fc400078e0200 */
[----:B---3--:R-:W-:-:S06]  /*05e0*/  IMAD.WIDE.U32 R14, R7, 0x4, R14 ;  /* 0x00000004070e7825 */ /* 0x008fcc00078e000e */
[----:B------:R-:W1:Y:S01]  /*05f0*/  LDG.E R14, desc[UR4][R14.64] ;  /* 0x000000040e0e7981 */ /* 0x000e62000c1e1900 */
[----:B----4-:R-:W-:-:S05]  /*0600*/  IMAD.WIDE R12, R17, 0x4, R12 ;  /* 0x00000004110c7825 */ /* 0x010fca00078e020c */
[----:B------:R-:W1:Y:S01]  /*0610*/  LDG.E R10, desc[UR4][R12.64] ;  /* 0x000000040c0a7981 */ /* 0x000e62000c1e1900 */
[----:B------:R-:W-:-:S04]  /*0620*/  IADD3 R7, P1, PT, R3, R8, RZ ;  /* 0x0000000803077210 */ /* 0x000fc80007f3e0ff */
[----:B------:R-:W-:Y:S02]  /*0630*/  IADD3.X R16, PT, PT, RZ, RZ, RZ, P1, !PT ;  /* 0x000000ffff107210 */ /* 0x000fe40000ffe4ff */
[----:B--2---:R-:W-:-:S04]  /*0640*/  LEA R6, P1, R7, UR6, 0x2 ;  /* 0x0000000607067c11 */ /* 0x004fc8000f8210ff */
[----:B------:R-:W-:Y:S01]  /*0650*/  LEA.HI.X R7, R7, UR7, R16, 0x2, P1 ;  /* 0x0000000707077c11 */ /* 0x000fe200088f1410 */
[----:B------:R-:W-:-:S04]  /*0660*/  IMAD.WIDE R16, R11, 0x4, R12 ;  /* 0x000000040b107825 */ /* 0x000fc800078e020c */
[----:B-1----:R-:W-:-:S05]  /*0670*/  FFMA R9, R14, R10, R9 ;  /* 0x0000000a0e097223 */ /* 0x002fca0000000009 */
[----:B------:R0:W-:Y:S04]  /*0680*/  STG.E desc[UR4][R4.64], R9 ;  /* 0x0000000904007986 */ /* 0x0001e8000c101904 */
[----:B------:R-:W2:Y:S04]  /*0690*/  LDG.E R19, desc[UR4][R16.64] ;  /* 0x0000000410137981 */ /* 0x000ea8000c1e1900 */
[----:B------:R-:W2:Y:S01]  /*06a0*/  LDG.E R10, desc[UR4][R6.64+0x4] ;  /* 0x00000404060a7981 */ /* 0x000ea2000c1e1900 */
[----:B------:R-:W-:-:S04]  /*06b0*/  IMAD.WIDE R12, R11, 0x4, R16 ;  /* 0x000000040b0c7825 */ /* 0x000fc800078e0210 */
[----:B--2---:R-:W-:-:S05]  /*06c0*/  FFMA R19, R10, R19, R9 ;  /* 0x000000130a137223 */ /* 0x004fca0000000009 */
[----:B------:R2:W-:Y:S04]  /*06d0*/  STG.E desc[UR4][R4.64], R19 ;  /* 0x0000001304007986 */ /* 0x0005e8000c101904 */
[----:B------:R-:W3:Y:S04]  /*06e0*/  LDG.E R14, desc[UR4][R12.64] ;  /* 0x000000040c0e7981 */ /* 0x000ee8000c1e1900 */
[----:B------:R-:W3:Y:S02]  /*06f0*/  LDG.E R10, desc[UR4][R6.64+0x8] ;  /* 0x00000804060a7981 */ /* 0x000ee4000c1e1900 */
[----:B---3--:R-:W-:Y:S01]  /*0700*/  FFMA R15, R10, R14, R19 ;  /* 0x0000000e0a0f7223 */ /* 0x008fe20000000013 */
[----:B------:R-:W-:-:S04]  /*0710*/  IMAD.WIDE R10, R11, 0x4, R12 ;  /* 0x000000040b0a7825 */ /* 0x000fc800078e020c */
[----:B------:R2:W-:Y:S04]  /*0720*/  STG.E desc[UR4][R4.64], R15 ;  /* 0x0000000f04007986 */ /* 0x0005e8000c101904 */
[----:B------:R-:W0:Y:S04]  /*0730*/  LDG.E R14, desc[UR4][R6.64+0xc] ;  /* 0x00000c04060e7981 */ /* 0x000e28000c1e1900 */
[----:B------:R-:W0:Y:S01]  /*0740*/  LDG.E R10, desc[UR4][R10.64] ;  /* 0x000000040a0a7981 */ /* 0x000e22000c1e1900 */
[----:B------:R-:W-:Y:S01]  /*0750*/  IADD3 R8, PT, PT, R8, 0x4, RZ ;  /* 0x0000000408087810 */ /* 0x000fe20007ffe0ff */
[----:B0-----:R-:W-:-:S05]  /*0760*/  FFMA R9, R14, R10, R15 ;  /* 0x0000000a0e097223 */ /* 0x001fca000000000f */
[----:B------:R2:W-:Y:S02]  /*0770*/  STG.E desc[UR4][R4.64], R9 ;  /* 0x0000000904007986 */ /* 0x0005e4000c101904 */
.L_x_2:
[----:B------:R-:W-:Y:S05]  /*0780*/  @!P0 EXIT ;  /* 0x000000000000894d */ /* 0x000fea0003800000 */
[----:B------:R-:W-:Y:S02]  /*0790*/  ISETP.NE.AND P1, PT, R18, 0x1, PT ;  /* 0x000000011200780c */ /* 0x000fe40003f25270 */
[----:B------:R-:W-:-:S04]  /*07a0*/  LOP3.LUT R2, R2, 0x1, RZ, 0xc0, !PT ;  /* 0x0000000102027812 */ /* 0x000fc800078ec0ff */
[----:B------:R-:W-:-:S07]  /*07b0*/  ISETP.NE.U32.AND P0, PT, R2, 0x1, PT ;  /* 0x000000010200780c */ /* 0x000fce0003f05070 */
[----:B------:R-:W-:Y:S06]  /*07c0*/  @!P1 BRA `(.L_x_3) ;  /* 0x0000000000589947 */ /* 0x000fec0003800000 */
[----:B--2---:R-:W0:Y:S01]  /*07d0*/  LDC R15, c[0x0][0x390] ;  /* 0x0000e400ff0f7b82 */ /* 0x004e220000000800 */
[----:B------:R-:W-:Y:S01]  /*07e0*/  IADD3 R11, PT, PT, R3, R8, RZ ;  /* 0x00000008030b7210 */ /* 0x000fe20007ffe0ff */
[----:B------:R-:W2:Y:S06]  /*07f0*/  LDCU.64 UR6, c[0x0][0x388] ;  /* 0x00007100ff0677ac */ /* 0x000eac0008000a00 */
[----:B------:R-:W3:Y:S08]  /*0800*/  LDC.64 R6, c[0x0][0x388] ;  /* 0x0000e200ff067b82 */ /* 0x000ef00000000a00 */
[----:B------:R-:W4:Y:S01]  /*0810*/  LDC.64 R12, c[0x0][0x398] ;  /* 0x0000e600ff0c7b82 */ /* 0x000f220000000a00 */
[----:B0-----:R-:W-:-:S02]  /*0820*/  IMAD R17, R8, R15, R0 ;  /* 0x0000000f08117224 */ /* 0x001fc400078e0200 */
[----:B---3--:R-:W-:-:S06]  /*0830*/  IMAD.WIDE.U32 R10, R11, 0x4, R6 ;  /* 0x000000040b0a7825 */ /* 0x008fcc00078e0006 */
[----:B------:R-:W3:Y:S01]  /*0840*/  LDG.E R10, desc[UR4][R10.64] ;  /* 0x000000040a0a7981 */ /* 0x000ee2000c1e1900 */
[----:B----4-:R-:W-:-:S05]  /*0850*/  IMAD.WIDE R12, R17, 0x4, R12 ;  /* 0x00000004110c7825 */ /* 0x010fca00078e020c */
[----:B------:R-:W3:Y:S01]  /*0860*/  LDG.E R2, desc[UR4][R12.64] ;  /* 0x000000040c027981 */ /* 0x000ee2000c1e1900 */
[----:B------:R-:W-:-:S04]  /*0870*/  IADD3 R7, P1, PT, R3, R8, RZ ;  /* 0x0000000803077210 */ /* 0x000fc80007f3e0ff */
[----:B------:R-:W-:Y:S02]  /*0880*/  IADD3.X R14, PT, PT, RZ, RZ, RZ, P1, !PT ;  /* 0x000000ffff0e7210 */ /* 0x000fe40000ffe4ff */
[----:B--2---:R-:W-:-:S04]  /*0890*/  LEA R6, P1, R7, UR6, 0x2 ;  /* 0x0000000607067c11 */ /* 0x004fc8000f8210ff */
[----:B------:R-:W-:Y:S01]  /*08a0*/  LEA.HI.X R7, R7, UR7, R14, 0x2, P1 ;  /* 0x0000000707077c11 */ /* 0x000fe200088f140e */
[----:B------:R-:W-:-:S04]  /*08b0*/  IMAD.WIDE R14, R15, 0x4, R12 ;  /* 0x000000040f0e7825 */ /* 0x000fc800078e020c */
[----:B---3--:R-:W-:-:S05]  /*08c0*/  FFMA R17, R10, R2, R9 ;  /* 0x000000020a117223 */ /* 0x008fca0000000009 */
[----:B------:R0:W-:Y:S04]  /*08d0*/  STG.E desc[UR4][R4.64], R17 ;  /* 0x0000001104007986 */ /* 0x0001e8000c101904 */
[----:B------:R-:W1:Y:S04]  /*08e0*/  LDG.E R14, desc[UR4][R14.64] ;  /* 0x000000040e0e7981 */ /* 0x000e68000c1e1900 */
[----:B------:R-:W1:Y:S01]  /*08f0*/  LDG.E R6, desc[UR4][R6.64+0x4] ;  /* 0x0000040406067981 */ /* 0x000e62000c1e1900 */
[----:B------:R-:W-:Y:S01]  /*0900*/  IADD3 R8, PT, PT, R8, 0x2, RZ ;  /* 0x0000000208087810 */ /* 0x000fe20007ffe0ff */
[----:B-1----:R-:W-:-:S05]  /*0910*/  FFMA R9, R6, R14, R17 ;  /* 0x0000000e06097223 */ /* 0x002fca0000000011 */
[----:B------:R0:W-:Y:S02]  /*0920*/  STG.E desc[UR4][R4.64], R9 ;  /* 0x0000000904007986 */ /* 0x0001e4000c101904 */
.L_x_3:
[----:B------:R-:W-:Y:S05]  /*0930*/  @P0 EXIT ;  /* 0x000000000000094d */ /* 0x000fea0003800000 */
[----:B------:R-:W3:Y:S01]  /*0940*/  LDC.64 R6, c[0x0][0x388] ;  /* 0x0000e200ff067b82 */ /* 0x000ee20000000a00 */
[----:B------:R-:W4:Y:S01]  /*0950*/  LDCU UR6, c[0x0][0x390] ;  /* 0x00007200ff0677ac */ /* 0x000f220008000800 */
[----:B------:R-:W-:-:S06]  /*0960*/  IADD3 R3, PT, PT, R3, R8, RZ ;  /* 0x0000000803037210 */ /* 0x000fcc0007ffe0ff */
[----:B------:R-:W5:Y:S01]  /*0970*/  LDC.64 R10, c[0x0][0x398] ;  /* 0x0000e600ff0a7b82 */ /* 0x000f620000000a00 */
[----:B----4-:R-:W-:Y:S02]  /*0980*/  IMAD R13, R8, UR6, R0 ;  /* 0x00000006080d7c24 */ /* 0x010fe4000f8e0200 */
[----:B---3--:R-:W-:-:S06]  /*0990*/  IMAD.WIDE.U32 R2, R3, 0x4, R6 ;  /* 0x0000000403027825 */ /* 0x008fcc00078e0006 */
[----:B------:R-:W0:Y:S01]  /*09a0*/  LDG.E R2, desc[UR4][R2.64] ;  /* 0x0000000402027981 */ /* 0x000e22000c1e1900 */
[----:B-----5:R-:W-:-:S06]  /*09b0*/  IMAD.WIDE R6, R13, 0x4, R10 ;  /* 0x000000040d067825 */ /* 0x020fcc00078e020a */
[----:B------:R-:W0:Y:S02]  /*09c0*/  LDG.E R6, desc[UR4][R6.64] ;  /* 0x0000000406067981 */ /* 0x000e24000c1e1900 */
[----:B012---:R-:W-:-:S05]  /*09d0*/  FFMA R9, R2, R6, R9 ;  /* 0x0000000602097223 */ /* 0x007fca0000000009 */
[----:B------:R-:W-:Y:S01]  /*09e0*/  STG.E desc[UR4][R4.64], R9 ;  /* 0x0000000904007986 */ /* 0x000fe2000c101904 */
[----:B------:R-:W-:Y:S05]  /*09f0*/  EXIT ;  /* 0x000000000000794d */ /* 0x000fea0003800000 */
.L_x_4:
[----:B------:R-:W-:-:S00]  /*0a00*/  BRA `(.L_x_4) ;  /* 0xfffffffc00fc7947 */ /* 0x000fc0000383ffff */
[----:B------:R-:W-:-:S00]  /*0a10*/  NOP ;  /* 0x0000000000007918 */ /* 0x000fc00000000000 */
        /* <DEDUP_REMOVED lines=14> */
.L_x_5:


//--------------------- .nv.shared.reserved.0     --------------------------
	.section	.nv.shared.reserved.0,"aw",@nobits
	.weak		__nv_reservedSMEM_offset_0_alias
	.size		__nv_reservedSMEM_offset_0_alias, 0, 64
	.other		__nv_reservedSMEM_offset_0_alias,@"STO_CUDA_RESERVED_SHARED STV_DEFAULT"
__nv_reservedSMEM_offset_0_alias:
	.zero		0
	.zero		64


//--------------------- .nv.constant0._Z10matrixMult6MatrixS_S_ --------------------------
	.section	.nv.constant0._Z10matrixMult6MatrixS_S_,"a",@progbits
	.sectionflags	@""
	.align	4
.nv.constant0._Z10matrixMult6MatrixS_S_:
	.zero		944


//--------------------- SYMBOLS --------------------------

	.type		.nv.reservedSmem.offset0,@object
	.size		.nv.reservedSmem.offset0,0x4
